	.headerflags	@"EF_CUDA_TEXMODE_UNIFIED EF_CUDA_64BIT_ADDRESS EF_CUDA_ACCELERATORS EF_CUDA_SM90 EF_CUDA_VIRTUAL_SM(EF_CUDA_SM90)"
	.elftype	@"ET_EXEC"


//--------------------- .nv.info                  --------------------------
	.section	.nv.info,"",@"SHT_CUDA_INFO"
	.align	4


	//----- nvinfo : EIATTR_REGCOUNT
	.align		4
        /*0000*/ 	.byte	0x04, 0x2f
        /*0002*/ 	.short	(.L_1 - .L_0)
	.align		4
.L_0:
        /*0004*/ 	.word	index@(triton_poi_fused_constant_pad_nd_relu_41)
        /*0008*/ 	.word	0x00000021


	//----- nvinfo : EIATTR_MIN_STACK_SIZE
	.align		4
.L_1:
        /*000c*/ 	.byte	0x04, 0x12
        /*000e*/ 	.short	(.L_3 - .L_2)
	.align		4
.L_2:
        /*0010*/ 	.word	index@(triton_poi_fused_constant_pad_nd_relu_41)
        /*0014*/ 	.word	0x00000000


	//----- nvinfo : EIATTR_FRAME_SIZE
	.align		4
.L_3:
        /*0018*/ 	.byte	0x04, 0x11
        /*001a*/ 	.short	(.L_5 - .L_4)
	.align		4
.L_4:
        /*001c*/ 	.word	index@(triton_poi_fused_constant_pad_nd_relu_41)
        /*0020*/ 	.word	0x00000000


	//----- nvinfo : EIATTR_MIN_STACK_SIZE
	.align		4
.L_5:
        /*0024*/ 	.byte	0x04, 0x12
        /*0026*/ 	.short	(.L_7 - .L_6)
	.align		4
.L_6:
        /*0028*/ 	.word	index@(triton_poi_fused_constant_pad_nd_relu_41)
        /*002c*/ 	.word	0x00000000
.L_7:


//--------------------- .nv.info.triton_poi_fused_constant_pad_nd_relu_41 --------------------------
	.section	.nv.info.triton_poi_fused_constant_pad_nd_relu_41,"",@"SHT_CUDA_INFO"
	.sectionflags	@""
	.align	4


	//----- nvinfo : EIATTR_CUDA_API_VERSION
	.align		4
        /*0000*/ 	.byte	0x04, 0x37
        /*0002*/ 	.short	(.L_9 - .L_8)
.L_8:
        /*0004*/ 	.word	0x0000007c


	//----- nvinfo : EIATTR_KPARAM_INFO
	.align		4
.L_9:
        /*0008*/ 	.byte	0x04, 0x17
        /*000a*/ 	.short	(.L_11 - .L_10)
.L_10:
        /*000c*/ 	.word	0x00000000
        /*0010*/ 	.short	0x0002
        /*0012*/ 	.short	0x0010
        /*0014*/ 	.byte	0x00, 0xf0, 0x11, 0x00


	//----- nvinfo : EIATTR_KPARAM_INFO
	.align		4
.L_11:
        /*0018*/ 	.byte	0x04, 0x17
        /*001a*/ 	.short	(.L_13 - .L_12)
.L_12:
        /*001c*/ 	.word	0x00000000
        /*0020*/ 	.short	0x0001
        /*0022*/ 	.short	0x0008
        /*0024*/ 	.byte	0x00, 0xf4, 0x21, 0x00


	//----- nvinfo : EIATTR_KPARAM_INFO
	.align		4
.L_13:
        /*0028*/ 	.byte	0x04, 0x17
        /*002a*/ 	.short	(.L_15 - .L_14)
.L_14:
        /*002c*/ 	.word	0x00000000
        /*0030*/ 	.short	0x0000
        /*0032*/ 	.short	0x0000
        /*0034*/ 	.byte	0x00, 0xf4, 0x21, 0x00


	//----- nvinfo : EIATTR_SPARSE_MMA_MASK
	.align		4
.L_15:
        /*0038*/ 	.byte	0x03, 0x50
        /*003a*/ 	.short	0x0000


	//----- nvinfo : EIATTR_MAXREG_COUNT
	.align		4
        /*003c*/ 	.byte	0x03, 0x1b
        /*003e*/ 	.short	0x00ff


	//----- nvinfo : EIATTR_EXIT_INSTR_OFFSETS
	.align		4
        /*0040*/ 	.byte	0x04, 0x1c
        /*0042*/ 	.short	(.L_17 - .L_16)


	//   ....[0]....
.L_16:
        /*0044*/ 	.word	0x00000f60


	//   ....[1]....
        /*0048*/ 	.word	0x00000f80


	//----- nvinfo : EIATTR_REQNTID
	.align		4
.L_17:
        /*004c*/ 	.byte	0x04, 0x10
        /*004e*/ 	.short	(.L_19 - .L_18)
.L_18:
        /*0050*/ 	.word	0x00000080
        /*0054*/ 	.word	0x00000001
        /*0058*/ 	.word	0x00000001


	//----- nvinfo : EIATTR_CBANK_PARAM_SIZE
	.align		4
.L_19:
        /*005c*/ 	.byte	0x03, 0x19
        /*005e*/ 	.short	0x0014


	//----- nvinfo : EIATTR_PARAM_CBANK
	.align		4
        /*0060*/ 	.byte	0x04, 0x0a
        /*0062*/ 	.short	(.L_21 - .L_20)
	.align		4
.L_20:
        /*0064*/ 	.word	index@(.nv.constant0.triton_poi_fused_constant_pad_nd_relu_41)
        /*0068*/ 	.short	0x0210
        /*006a*/ 	.short	0x0014


	//----- nvinfo : EIATTR_SW_WAR
	.align		4
.L_21:
        /*006c*/ 	.byte	0x04, 0x36
        /*006e*/ 	.short	(.L_23 - .L_22)
.L_22:
        /*0070*/ 	.word	0x00000008
.L_23:


//--------------------- .nv.callgraph             --------------------------
	.section	.nv.callgraph,"",@"SHT_CUDA_CALLGRAPH"
	.align	4
	.sectionentsize	8
	.align		4
        /*0000*/ 	.word	0x00000000
	.align		4
        /*0004*/ 	.word	0xffffffff
	.align		4
        /*0008*/ 	.word	0x00000000
	.align		4
        /*000c*/ 	.word	0xfffffffe
	.align		4
        /*0010*/ 	.word	0x00000000
	.align		4
        /*0014*/ 	.word	0xfffffffd
	.align		4
        /*0018*/ 	.word	0x00000000
	.align		4
        /*001c*/ 	.word	0xfffffffc


//--------------------- .text.triton_poi_fused_constant_pad_nd_relu_41 --------------------------
	.section	.text.triton_poi_fused_constant_pad_nd_relu_41,"ax",@progbits
	.align	128
        .global         triton_poi_fused_constant_pad_nd_relu_41
        .type           triton_poi_fused_constant_pad_nd_relu_41,@function
        .size           triton_poi_fused_constant_pad_nd_relu_41,(.L_x_1 - triton_poi_fused_constant_pad_nd_relu_41)
        .other          triton_poi_fused_constant_pad_nd_relu_41,@"STO_CUDA_ENTRY STV_DEFAULT"
triton_poi_fused_constant_pad_nd_relu_41:
.text.triton_poi_fused_constant_pad_nd_relu_41:
[----:B------:R-:W0:Y:S02]  /*0000*/  LDC R1, c[0x0][0x28] ;  /* 0x00000a00ff017b82 */ /* 0x000e240000000800 */
[----:B------:R-:W1:Y:S01]  /*0010*/  S2R R0, SR_TID.X ;  /* 0x0000000000007919 */ /* 0x000e620000002100 */
[----:B------:R-:W-:Y:S01]  /*0020*/  IMAD.MOV.U32 R8, RZ, RZ, RZ ;  /* 0x000000ffff087224 */ /* 0x000fe200078e00ff */
[----:B------:R-:W-:Y:S01]  /*0030*/  ULDC.64 UR6, c[0x0][0x210] ;  /* 0x0000840000067ab9 */ /* 0x000fe20000000a00 */
[----:B------:R-:W-:Y:S01]  /*0040*/  IMAD.MOV.U32 R14, RZ, RZ, RZ ;  /* 0x000000ffff0e7224 */ /* 0x000fe200078e00ff */
[----:B------:R-:W2:Y:S01]  /*0050*/  S2R R3, SR_CTAID.X ;  /* 0x0000000000037919 */ /* 0x000ea20000002500 */
[----:B------:R-:W-:Y:S01]  /*0060*/  ULDC.64 UR4, c[0x0][0x208] ;  /* 0x0000820000047ab9 */ /* 0x000fe20000000a00 */
[----:B-1----:R-:W-:-:S05]  /*0070*/  IMAD.SHL.U32 R0, R0, 0x4, RZ ;  /* 0x0000000400007824 */ /* 0x002fca00078e00ff */
[----:B------:R-:W-:-:S05]  /*0080*/  LOP3.LUT R0, R0, 0x1fc, RZ, 0xc0, !PT ;  /* 0x000001fc00007812 */ /* 0x000fca00078ec0ff */
[----:B--2---:R-:W-:-:S04]  /*0090*/  IMAD R3, R3, 0x400, R0 ;  /* 0x0000040003037824 */ /* 0x004fc800078e0200 */
[C---:B------:R-:W-:Y:S02]  /*00a0*/  VIADD R9, R3.reuse, 0x200 ;  /* 0x0000020003097836 */ /* 0x040fe40000000000 */
[----:B------:R-:W-:Y:S02]  /*00b0*/  VIADD R0, R3, 0x201 ;  /* 0x0000020103007836 */ /* 0x000fe40000000000 */
[----:B------:R-:W-:-:S04]  /*00c0*/  IMAD.HI R4, R9, 0x78787879, RZ ;  /* 0x7878787909047827 */ /* 0x000fc800078e02ff */
[----:B------:R-:W-:Y:S01]  /*00d0*/  IMAD.HI R2, R0, 0x78787879, RZ ;  /* 0x7878787900027827 */ /* 0x000fe200078e02ff */
[----:B------:R-:W-:-:S03]  /*00e0*/  SHF.R.U32.HI R5, RZ, 0x1f, R4 ;  /* 0x0000001fff057819 */ /* 0x000fc60000011604 */
[----:B------:R-:W-:Y:S01]  /*00f0*/  IMAD.HI R6, R9, -0x29d47f29, R8 ;  /* 0xd62b80d709067827 */ /* 0x000fe200078e0208 */
[----:B------:R-:W-:Y:S02]  /*0100*/  LEA.HI.SX32 R7, R4, R5, 0x1d ;  /* 0x0000000504077211 */ /* 0x000fe400078feaff */
[----:B------:R-:W-:Y:S01]  /*0110*/  SHF.R.U32.HI R5, RZ, 0x1f, R2 ;  /* 0x0000001fff057819 */ /* 0x000fe20000011602 */
[----:B------:R-:W-:Y:S01]  /*0120*/  VIADD R23, R3, 0x200 ;  /* 0x0000020003177836 */ /* 0x000fe20000000000 */
[----:B------:R-:W-:Y:S01]  /*0130*/  SHF.R.U32.HI R13, RZ, 0x1f, R6 ;  /* 0x0000001fff0d7819 */ /* 0x000fe20000011606 */
[----:B------:R-:W-:Y:S01]  /*0140*/  IMAD.HI R4, R7, 0x38e38e39, RZ ;  /* 0x38e38e3907047827 */ /* 0x000fe200078e02ff */
[----:B------:R-:W-:Y:S02]  /*0150*/  LEA.HI.SX32 R5, R2, R5, 0x1d ;  /* 0x0000000502057211 */ /* 0x000fe400078feaff */
[----:B------:R-:W-:Y:S02]  /*0160*/  LEA.HI R13, R6, R13, RZ, 0x18 ;  /* 0x0000000d060d7211 */ /* 0x000fe400078fc0ff */
[----:B------:R-:W-:Y:S01]  /*0170*/  SHF.R.U32.HI R11, RZ, 0x1f, R4 ;  /* 0x0000001fff0b7819 */ /* 0x000fe20000011604 */
[----:B------:R-:W-:-:S03]  /*0180*/  IMAD.HI R2, R5, 0x38e38e39, RZ ;  /* 0x38e38e3905027827 */ /* 0x000fc600078e02ff */
[----:B------:R-:W-:Y:S01]  /*0190*/  LEA.HI.SX32 R4, R4, R11, 0x1e ;  /* 0x0000000b04047211 */ /* 0x000fe200078ff2ff */
[----:B------:R-:W-:Y:S01]  /*01a0*/  IMAD.SHL.U32 R13, R13, 0x100, RZ ;  /* 0x000001000d0d7824 */ /* 0x000fe200078e00ff */
[----:B------:R-:W-:Y:S01]  /*01b0*/  SHF.R.U32.HI R11, RZ, 0x1f, R2 ;  /* 0x0000001fff0b7819 */ /* 0x000fe20000011602 */
[----:B------:R-:W-:Y:S02]  /*01c0*/  IMAD R0, R5, -0x11, R0 ;  /* 0xffffffef05007824 */ /* 0x000fe400078e0200 */
[----:B------:R-:W-:Y:S01]  /*01d0*/  IMAD R4, R4, -0x12, R7 ;  /* 0xffffffee04047824 */ /* 0x000fe200078e0207 */
[----:B------:R-:W-:Y:S01]  /*01e0*/  LEA.HI.SX32 R2, R2, R11, 0x1e ;  /* 0x0000000b02027211 */ /* 0x000fe200078ff2ff */
[----:B------:R-:W-:Y:S02]  /*01f0*/  IMAD R7, R7, -0x11, R9 ;  /* 0xffffffef07077824 */ /* 0x000fe400078e0209 */
[----:B------:R-:W-:Y:S02]  /*0200*/  VIADD R6, R4, 0xffffffff ;  /* 0xffffffff04067836 */ /* 0x000fe40000000000 */
[----:B------:R-:W-:Y:S01]  /*0210*/  IMAD R2, R2, -0x12, R5 ;  /* 0xffffffee02027824 */ /* 0x000fe200078e0205 */
[----:B------:R-:W-:Y:S01]  /*0220*/  SHF.R.S32.HI R11, RZ, 0x1f, R7 ;  /* 0x0000001fff0b7819 */ /* 0x000fe20000011407 */
[----:B------:R-:W-:Y:S01]  /*0230*/  IMAD.SHL.U32 R4, R4, 0x10, RZ ;  /* 0x0000001004047824 */ /* 0x000fe200078e00ff */
[----:B------:R-:W-:Y:S01]  /*0240*/  ISETP.GE.U32.AND P1, PT, R6, 0x10, PT ;  /* 0x000000100600780c */ /* 0x000fe20003f26070 */
[----:B------:R-:W-:Y:S01]  /*0250*/  VIADD R5, R2, 0xffffffff ;  /* 0xffffffff02057836 */ /* 0x000fe20000000000 */
[----:B------:R-:W-:-:S02]  /*0260*/  SHF.R.S32.HI R6, RZ, 0x1f, R13 ;  /* 0x0000001fff067819 */ /* 0x000fc4000001140d */
[----:B------:R-:W-:Y:S02]  /*0270*/  ISETP.GT.AND P1, PT, R7, RZ, !P1 ;  /* 0x000000ff0700720c */ /* 0x000fe40004f24270 */
[----:B------:R-:W-:Y:S02]  /*0280*/  IADD3 R7, P2, P3, R4, R13, R7 ;  /* 0x0000000d04077210 */ /* 0x000fe40007b5e007 */
[----:B------:R-:W-:Y:S02]  /*0290*/  SHF.R.S32.HI R4, RZ, 0x1f, R4 ;  /* 0x0000001fff047819 */ /* 0x000fe40000011404 */
[----:B------:R-:W-:Y:S01]  /*02a0*/  ISETP.GE.U32.AND P0, PT, R5, 0x10, PT ;  /* 0x000000100500780c */ /* 0x000fe20003f06070 */
[----:B------:R-:W-:Y:S01]  /*02b0*/  IMAD.SHL.U32 R5, R2, 0x10, RZ ;  /* 0x0000001002057824 */ /* 0x000fe200078e00ff */
[----:B------:R-:W-:Y:S02]  /*02c0*/  IADD3.X R4, R4, R6, R11, P2, P3 ;  /* 0x0000000604047210 */ /* 0x000fe400017e640b */
[----:B------:R-:W-:-:S02]  /*02d0*/  ISETP.LT.AND P3, PT, R23, 0x26400, P1 ;  /* 0x000264001700780c */ /* 0x000fc40000f61270 */
[----:B------:R-:W-:Y:S02]  /*02e0*/  LEA R12, P4, R7, UR6, 0x2 ;  /* 0x00000006070c7c11 */ /* 0x000fe4000f8810ff */
[----:B------:R-:W-:Y:S02]  /*02f0*/  ISETP.GT.AND P0, PT, R0, RZ, !P0 ;  /* 0x000000ff0000720c */ /* 0x000fe40004704270 */
[--C-:B------:R-:W-:Y:S02]  /*0300*/  IADD3 R2, P5, P2, R5, R13, R0.reuse ;  /* 0x0000000d05027210 */ /* 0x100fe40007abe000 */
[----:B------:R-:W-:Y:S02]  /*0310*/  SHF.R.S32.HI R0, RZ, 0x1f, R0 ;  /* 0x0000001fff007819 */ /* 0x000fe40000011400 */
[----:B------:R-:W-:Y:S02]  /*0320*/  SHF.R.S32.HI R5, RZ, 0x1f, R5 ;  /* 0x0000001fff057819 */ /* 0x000fe40000011405 */
[----:B------:R-:W-:-:S02]  /*0330*/  LEA.HI.X R13, R7, UR7, R4, 0x2, P4 ;  /* 0x00000007070d7c11 */ /* 0x000fc4000a0f1404 */
[----:B------:R-:W-:Y:S02]  /*0340*/  ISETP.LT.AND P4, PT, R23, 0x26400, P0 ;  /* 0x000264001700780c */ /* 0x000fe40000781270 */
[----:B------:R-:W-:Y:S01]  /*0350*/  IADD3.X R5, R5, R6, R0, P5, P2 ;  /* 0x0000000605057210 */ /* 0x000fe20002fe4400 */
[----:B------:R1:W2:Y:S01]  /*0360*/  @P3 LDG.E R14, desc[UR4][R12.64+-0x44] ;  /* 0xffffbc040c0e3981 */ /* 0x0002a2000c1e1900 */
[----:B------:R-:W-:Y:S01]  /*0370*/  LEA R16, P2, R2, UR6, 0x2 ;  /* 0x0000000602107c11 */ /* 0x000fe2000f8410ff */
[----:B------:R-:W-:-:S03]  /*0380*/  IMAD.MOV.U32 R6, RZ, RZ, RZ ;  /* 0x000000ffff067224 */ /* 0x000fc600078e00ff */
[----:B------:R-:W-:-:S05]  /*0390*/  LEA.HI.X R17, R2, UR7, R5, 0x2, P2 ;  /* 0x0000000702117c11 */ /* 0x000fca00090f1405 */
[----:B------:R3:W4:Y:S01]  /*03a0*/  @P4 LDG.E R6, desc[UR4][R16.64+-0x44] ;  /* 0xffffbc0410064981 */ /* 0x000722000c1e1900 */
[C---:B------:R-:W-:Y:S02]  /*03b0*/  VIADD R5, R3.reuse, 0x202 ;  /* 0x0000020203057836 */ /* 0x040fe40000000000 */
[C---:B------:R-:W-:Y:S02]  /*03c0*/  VIADD R0, R3.reuse, 0x203 ;  /* 0x0000020303007836 */ /* 0x040fe40000000000 */
[----:B------:R-:W-:Y:S02]  /*03d0*/  VIADD R21, R3, 0x3 ;  /* 0x0000000303157836 */ /* 0x000fe40000000000 */
[----:B------:R-:W-:Y:S02]  /*03e0*/  IMAD.MOV.U32 R4, RZ, RZ, RZ ;  /* 0x000000ffff047224 */ /* 0x000fe400078e00ff */
[----:B------:R-:W-:-:S04]  /*03f0*/  IMAD.HI R15, R5, 0x78787879, RZ ;  /* 0x78787879050f7827 */ /* 0x000fc800078e02ff */
[----:B------:R-:W-:Y:S02]  /*0400*/  VIADD R11, R3, 0x2 ;  /* 0x00000002030b7836 */ /* 0x000fe40000000000 */
[----:B------:R-:W-:Y:S01]  /*0410*/  IMAD.HI R19, R5, -0x29d47f29, R4 ;  /* 0xd62b80d705137827 */ /* 0x000fe200078e0204 */
[----:B------:R-:W-:-:S03]  /*0420*/  SHF.R.U32.HI R4, RZ, 0x1f, R15 ;  /* 0x0000001fff047819 */ /* 0x000fc6000001160f */
[----:B-1----:R-:W-:-:S04]  /*0430*/  IMAD.HI R13, R0, 0x78787879, RZ ;  /* 0x78787879000d7827 */ /* 0x002fc800078e02ff */
[----:B------:R-:W-:Y:S01]  /*0440*/  IMAD.HI R8, R21, 0x78787879, RZ ;  /* 0x7878787915087827 */ /* 0x000fe200078e02ff */
[----:B------:R-:W-:Y:S02]  /*0450*/  SHF.R.U32.HI R2, RZ, 0x1f, R13 ;  /* 0x0000001fff027819 */ /* 0x000fe4000001160d */
[----:B------:R-:W-:Y:S01]  /*0460*/  LEA.HI.SX32 R15, R15, R4, 0x1d ;  /* 0x000000040f0f7211 */ /* 0x000fe200078feaff */
[----:B------:R-:W-:Y:S01]  /*0470*/  IMAD.HI R7, R11, 0x78787879, RZ ;  /* 0x787878790b077827 */ /* 0x000fe200078e02ff */
[----:B---3--:R-:W-:-:S03]  /*0480*/  SHF.R.U32.HI R17, RZ, 0x1f, R8 ;  /* 0x0000001fff117819 */ /* 0x008fc60000011608 */
[----:B------:R-:W-:Y:S01]  /*0490*/  IMAD.MOV.U32 R10, RZ, RZ, RZ ;  /* 0x000000ffff0a7224 */ /* 0x000fe200078e00ff */
[----:B------:R-:W-:Y:S02]  /*04a0*/  LEA.HI.SX32 R13, R13, R2, 0x1d ;  /* 0x000000020d0d7211 */ /* 0x000fe400078feaff */
[----:B------:R-:W-:Y:S01]  /*04b0*/  LEA.HI.SX32 R4, R8, R17, 0x1d ;  /* 0x0000001108047211 */ /* 0x000fe200078feaff */
[----:B------:R-:W-:Y:S01]  /*04c0*/  IMAD.HI R16, R11, -0x29d47f29, R10 ;  /* 0xd62b80d70b107827 */ /* 0x000fe200078e020a */
[----:B------:R-:W-:-:S03]  /*04d0*/  SHF.R.U32.HI R10, RZ, 0x1f, R7 ;  /* 0x0000001fff0a7819 */ /* 0x000fc60000011607 */
[----:B------:R-:W-:Y:S01]  /*04e0*/  IMAD.HI R8, R15, 0x38e38e39, RZ ;  /* 0x38e38e390f087827 */ /* 0x000fe200078e02ff */
[----:B------:R-:W-:Y:S02]  /*04f0*/  LEA.HI.SX32 R7, R7, R10, 0x1d ;  /* 0x0000000a07077211 */ /* 0x000fe400078feaff */
[----:B------:R-:W-:Y:S01]  /*0500*/  SHF.R.U32.HI R2, RZ, 0x1f, R19 ;  /* 0x0000001fff027819 */ /* 0x000fe20000011613 */
[----:B------:R-:W-:Y:S01]  /*0510*/  IMAD.HI R18, R13, 0x38e38e39, RZ ;  /* 0x38e38e390d127827 */ /* 0x000fe200078e02ff */
[----:B------:R-:W-:Y:S02]  /*0520*/  SHF.R.U32.HI R25, RZ, 0x1f, R16 ;  /* 0x0000001fff197819 */ /* 0x000fe40000011610 */
[----:B------:R-:W-:Y:S01]  /*0530*/  SHF.R.U32.HI R17, RZ, 0x1f, R8 ;  /* 0x0000001fff117819 */ /* 0x000fe20000011608 */
[----:B------:R-:W-:Y:S01]  /*0540*/  IMAD.HI R10, R7, 0x38e38e39, RZ ;  /* 0x38e38e39070a7827 */ /* 0x000fe200078e02ff */
[----:B------:R-:W-:Y:S02]  /*0550*/  LEA.HI R22, R19, R2, RZ, 0x18 ;  /* 0x0000000213167211 */ /* 0x000fe400078fc0ff */
[----:B------:R-:W-:Y:S01]  /*0560*/  LEA.HI R2, R16, R25, RZ, 0x18 ;  /* 0x0000001910027211 */ /* 0x000fe200078fc0ff */
[----:B------:R-:W-:Y:S01]  /*0570*/  IMAD.HI R12, R4, 0x38e38e39, RZ ;  /* 0x38e38e39040c7827 */ /* 0x000fe200078e02ff */
[----:B------:R-:W-:-:S02]  /*0580*/  SHF.R.U32.HI R19, RZ, 0x1f, R18 ;  /* 0x0000001fff137819 */ /* 0x000fc40000011612 */
[----:B------:R-:W-:Y:S01]  /*0590*/  LEA.HI.SX32 R16, R8, R17, 0x1e ;  /* 0x0000001108107211 */ /* 0x000fe200078ff2ff */
[----:B------:R-:W-:Y:S01]  /*05a0*/  IMAD R8, R15, -0x11, R5 ;  /* 0xffffffef0f087824 */ /* 0x000fe200078e0205 */
[----:B------:R-:W-:Y:S02]  /*05b0*/  LEA.HI.SX32 R20, R18, R19, 0x1e ;  /* 0x0000001312147211 */ /* 0x000fe400078ff2ff */
[----:B------:R-:W-:Y:S01]  /*05c0*/  SHF.R.U32.HI R17, RZ, 0x1f, R10 ;  /* 0x0000001fff117819 */ /* 0x000fe2000001160a */
[----:B------:R-:W-:Y:S01]  /*05d0*/  IMAD R5, R16, -0x12, R15 ;  /* 0xffffffee10057824 */ /* 0x000fe200078e020f */
[----:B------:R-:W-:Y:S02]  /*05e0*/  SHF.R.U32.HI R19, RZ, 0x1f, R12 ;  /* 0x0000001fff137819 */ /* 0x000fe4000001160c */
[----:B------:R-:W-:Y:S01]  /*05f0*/  LEA.HI.SX32 R16, R10, R17, 0x1e ;  /* 0x000000110a107211 */ /* 0x000fe200078ff2ff */
[----:B------:R-:W-:Y:S01]  /*0600*/  IMAD.SHL.U32 R15, R5, 0x10, RZ ;  /* 0x00000010050f7824 */ /* 0x000fe200078e00ff */
[----:B------:R-:W-:Y:S01]  /*0610*/  LEA.HI.SX32 R17, R12, R19, 0x1e ;  /* 0x000000130c117211 */ /* 0x000fe200078ff2ff */
[----:B------:R-:W-:-:S02]  /*0620*/  IMAD.SHL.U32 R19, R22, 0x100, RZ ;  /* 0x0000010016137824 */ /* 0x000fc400078e00ff */
[----:B------:R-:W-:Y:S01]  /*0630*/  IMAD R20, R20, -0x12, R13 ;  /* 0xffffffee14147824 */ /* 0x000fe200078e020d */
[----:B------:R-:W-:Y:S01]  /*0640*/  SHF.R.S32.HI R22, RZ, 0x1f, R15 ;  /* 0x0000001fff167819 */ /* 0x000fe2000001140f */
[----:B------:R-:W-:Y:S01]  /*0650*/  IMAD R0, R13, -0x11, R0 ;  /* 0xffffffef0d007824 */ /* 0x000fe200078e0200 */
[--C-:B------:R-:W-:Y:S01]  /*0660*/  SHF.R.S32.HI R13, RZ, 0x1f, R8.reuse ;  /* 0x0000001fff0d7819 */ /* 0x100fe20000011408 */
[----:B------:R-:W-:Y:S01]  /*0670*/  IMAD R10, R7, -0x11, R11 ;  /* 0xffffffef070a7824 */ /* 0x000fe200078e020b */
[----:B------:R-:W-:Y:S01]  /*0680*/  SHF.R.S32.HI R12, RZ, 0x1f, R19 ;  /* 0x0000001fff0c7819 */ /* 0x000fe20000011413 */
[----:B------:R-:W-:Y:S01]  /*0690*/  IMAD.SHL.U32 R11, R20, 0x10, RZ ;  /* 0x00000010140b7824 */ /* 0x000fe200078e00ff */
[----:B------:R-:W-:Y:S01]  /*06a0*/  IADD3 R15, P2, P5, R15, R19, R8 ;  /* 0x000000130f0f7210 */ /* 0x000fe20007d5e008 */
[----:B------:R-:W-:Y:S01]  /*06b0*/  IMAD R16, R16, -0x12, R7 ;  /* 0xffffffee10107824 */ /* 0x000fe200078e0207 */
[----:B------:R-:W-:Y:S02]  /*06c0*/  SHF.R.S32.HI R18, RZ, 0x1f, R0 ;  /* 0x0000001fff127819 */ /* 0x000fe40000011400 */
[----:B------:R-:W-:-:S02]  /*06d0*/  IADD3.X R22, R22, R12, R13, P2, P5 ;  /* 0x0000000c16167210 */ /* 0x000fc400017ea40d */
[----:B------:R-:W-:Y:S02]  /*06e0*/  IADD3 R19, P2, P5, R11, R19, R0 ;  /* 0x000000130b137210 */ /* 0x000fe40007d5e000 */
[----:B------:R-:W-:Y:S01]  /*06f0*/  SHF.R.S32.HI R13, RZ, 0x1f, R11 ;  /* 0x0000001fff0d7819 */ /* 0x000fe2000001140b */
[----:B------:R-:W-:Y:S02]  /*0700*/  IMAD R21, R4, -0x11, R21 ;  /* 0xffffffef04157824 */ /* 0x000fe400078e0215 */
[----:B------:R-:W-:Y:S01]  /*0710*/  IMAD R11, R17, -0x12, R4 ;  /* 0xffffffee110b7824 */ /* 0x000fe200078e0204 */
[----:B------:R-:W-:Y:S01]  /*0720*/  IADD3.X R4, R13, R12, R18, P2, P5 ;  /* 0x0000000c0d047210 */ /* 0x000fe200017ea412 */
[----:B------:R-:W-:-:S04]  /*0730*/  IMAD.HI R7, R3, 0x78787879, RZ ;  /* 0x7878787903077827 */ /* 0x000fc800078e02ff */
[----:B------:R-:W-:Y:S02]  /*0740*/  IMAD.SHL.U32 R24, R2, 0x100, RZ ;  /* 0x0000010002187824 */ /* 0x000fe400078e00ff */
[----:B------:R-:W-:Y:S01]  /*0750*/  IMAD.SHL.U32 R13, R16, 0x10, RZ ;  /* 0x00000010100d7824 */ /* 0x000fe200078e00ff */
[----:B------:R-:W-:Y:S01]  /*0760*/  SHF.R.U32.HI R2, RZ, 0x1f, R7 ;  /* 0x0000001fff027819 */ /* 0x000fe20000011607 */
[----:B------:R-:W-:Y:S01]  /*0770*/  IMAD.SHL.U32 R18, R11, 0x10, RZ ;  /* 0x000000100b127824 */ /* 0x000fe200078e00ff */
[----:B------:R-:W-:Y:S02]  /*0780*/  SHF.R.S32.HI R26, RZ, 0x1f, R10 ;  /* 0x0000001fff1a7819 */ /* 0x000fe4000001140a */
[----:B------:R-:W-:Y:S02]  /*0790*/  SHF.R.S32.HI R27, RZ, 0x1f, R24 ;  /* 0x0000001fff1b7819 */ /* 0x000fe40000011418 */
[----:B------:R-:W-:Y:S02]  /*07a0*/  SHF.R.S32.HI R25, RZ, 0x1f, R13 ;  /* 0x0000001fff197819 */ /* 0x000fe4000001140d */
[----:B------:R-:W-:-:S02]  /*07b0*/  IADD3 R12, P2, P5, R13, R24, R10 ;  /* 0x000000180d0c7210 */ /* 0x000fc40007d5e00a */
[----:B------:R-:W-:Y:S02]  /*07c0*/  LEA.HI.SX32 R17, R7, R2, 0x1d ;  /* 0x0000000207117211 */ /* 0x000fe400078feaff */
[----:B------:R-:W-:Y:S02]  /*07d0*/  IADD3.X R7, R25, R27, R26, P2, P5 ;  /* 0x0000001b19077210 */ /* 0x000fe400017ea41a */
[--C-:B------:R-:W-:Y:S02]  /*07e0*/  IADD3 R13, P2, P5, R18, R24, R21.reuse ;  /* 0x00000018120d7210 */ /* 0x100fe40007d5e015 */
[----:B------:R-:W-:Y:S02]  /*07f0*/  SHF.R.S32.HI R2, RZ, 0x1f, R21 ;  /* 0x0000001fff027819 */ /* 0x000fe40000011415 */
[----:B------:R-:W-:Y:S01]  /*0800*/  SHF.R.S32.HI R18, RZ, 0x1f, R18 ;  /* 0x0000001fff127819 */ /* 0x000fe20000011412 */
[----:B------:R-:W-:-:S03]  /*0810*/  IMAD.HI R24, R17, 0x38e38e39, RZ ;  /* 0x38e38e3911187827 */ /* 0x000fc600078e02ff */
[----:B------:R-:W-:Y:S01]  /*0820*/  IADD3.X R18, R18, R27, R2, P2, P5 ;  /* 0x0000001b12127210 */ /* 0x000fe200017ea402 */
[----:B------:R-:W-:Y:S01]  /*0830*/  IMAD.MOV.U32 R2, RZ, RZ, RZ ;  /* 0x000000ffff027224 */ /* 0x000fe200078e00ff */
[----:B------:R-:W-:-:S03]  /*0840*/  SHF.R.U32.HI R25, RZ, 0x1f, R24 ;  /* 0x0000001fff197819 */ /* 0x000fc60000011618 */
[----:B------:R-:W-:Y:S01]  /*0850*/  IMAD.HI R26, R3, -0x29d47f29, R2 ;  /* 0xd62b80d7031a7827 */ /* 0x000fe200078e0202 */
[----:B------:R-:W-:-:S04]  /*0860*/  LEA.HI.SX32 R2, R24, R25, 0x1e ;  /* 0x0000001918027211 */ /* 0x000fc800078ff2ff */
[----:B------:R-:W-:Y:S01]  /*0870*/  SHF.R.U32.HI R25, RZ, 0x1f, R26 ;  /* 0x0000001fff197819 */ /* 0x000fe2000001161a */
[----:B------:R-:W-:-:S03]  /*0880*/  IMAD R2, R2, -0x12, R17 ;  /* 0xffffffee02027824 */ /* 0x000fc600078e0211 */
[----:B------:R-:W-:Y:S01]  /*0890*/  LEA.HI R25, R26, R25, RZ, 0x18 ;  /* 0x000000191a197211 */ /* 0x000fe200078fc0ff */
[----:B------:R-:W-:Y:S02]  /*08a0*/  IMAD R24, R17, -0x11, R3 ;  /* 0xffffffef11187824 */ /* 0x000fe400078e0203 */
[----:B------:R-:W-:Y:S02]  /*08b0*/  VIADD R16, R16, 0xffffffff ;  /* 0xffffffff10107836 */ /* 0x000fe40000000000 */
[----:B------:R-:W-:Y:S02]  /*08c0*/  IMAD.SHL.U32 R17, R2, 0x10, RZ ;  /* 0x0000001002117824 */ /* 0x000fe400078e00ff */
[----:B------:R-:W-:Y:S01]  /*08d0*/  IMAD.SHL.U32 R25, R25, 0x100, RZ ;  /* 0x0000010019197824 */ /* 0x000fe200078e00ff */
[----:B------:R-:W-:Y:S01]  /*08e0*/  ISETP.GE.U32.AND P2, PT, R16, 0x10, PT ;  /* 0x000000101000780c */ /* 0x000fe20003f46070 */
[----:B------:R-:W-:Y:S01]  /*08f0*/  VIADD R11, R11, 0xffffffff ;  /* 0xffffffff0b0b7836 */ /* 0x000fe20000000000 */
[----:B------:R-:W-:-:S02]  /*0900*/  SHF.R.S32.HI R27, RZ, 0x1f, R17 ;  /* 0x0000001fff1b7819 */ /* 0x000fc40000011411 */
[--C-:B------:R-:W-:Y:S02]  /*0910*/  IADD3 R17, P5, P6, R17, R25, R24.reuse ;  /* 0x0000001911117210 */ /* 0x100fe40007ebe018 */
[----:B------:R-:W-:Y:S02]  /*0920*/  SHF.R.S32.HI R16, RZ, 0x1f, R24 ;  /* 0x0000001fff107819 */ /* 0x000fe40000011418 */
[----:B------:R-:W-:-:S04]  /*0930*/  SHF.R.S32.HI R26, RZ, 0x1f, R25 ;  /* 0x0000001fff1a7819 */ /* 0x000fc80000011419 */
[----:B------:R-:W-:Y:S02]  /*0940*/  IADD3.X R16, R27, R26, R16, P5, P6 ;  /* 0x0000001a1b107210 */ /* 0x000fe40002fec410 */
[----:B------:R-:W-:Y:S02]  /*0950*/  ISETP.GE.U32.AND P5, PT, R11, 0x10, PT ;  /* 0x000000100b00780c */ /* 0x000fe40003fa6070 */
[----:B------:R-:W-:Y:S02]  /*0960*/  ISETP.GT.AND P2, PT, R10, RZ, !P2 ;  /* 0x000000ff0a00720c */ /* 0x000fe40005744270 */
[----:B------:R-:W-:Y:S01]  /*0970*/  P2R R28, PR, RZ, 0x20 ;  /* 0x00000020ff1c7803 */ /* 0x000fe20000000000 */
[----:B------:R-:W-:Y:S01]  /*0980*/  VIADD R27, R3, 0x1 ;  /* 0x00000001031b7836 */ /* 0x000fe20000000000 */
[----:B------:R-:W-:-:S04]  /*0990*/  LEA R10, P5, R15, UR6, 0x2 ;  /* 0x000000060f0a7c11 */ /* 0x000fc8000f8a10ff */
[----:B------:R-:W-:Y:S01]  /*09a0*/  LEA.HI.X R11, R15, UR7, R22, 0x2, P5 ;  /* 0x000000070f0b7c11 */ /* 0x000fe2000a8f1416 */
[----:B------:R-:W-:-:S05]  /*09b0*/  IMAD.HI R15, R27, 0x78787879, RZ ;  /* 0x787878791b0f7827 */ /* 0x000fca00078e02ff */
[----:B------:R-:W-:-:S04]  /*09c0*/  SHF.R.U32.HI R22, RZ, 0x1f, R15 ;  /* 0x0000001fff167819 */ /* 0x000fc8000001160f */
[----:B------:R-:W-:-:S05]  /*09d0*/  LEA.HI.SX32 R22, R15, R22, 0x1d ;  /* 0x000000160f167211 */ /* 0x000fca00078feaff */
[----:B------:R-:W-:-:S05]  /*09e0*/  IMAD.HI R15, R22, 0x38e38e39, RZ ;  /* 0x38e38e39160f7827 */ /* 0x000fca00078e02ff */
[----:B------:R-:W-:-:S04]  /*09f0*/  SHF.R.U32.HI R30, RZ, 0x1f, R15 ;  /* 0x0000001fff1e7819 */ /* 0x000fc8000001160f */
[----:B------:R-:W-:-:S05]  /*0a00*/  LEA.HI.SX32 R15, R15, R30, 0x1e ;  /* 0x0000001e0f0f7211 */ /* 0x000fca00078ff2ff */
[----:B------:R-:W-:Y:S02]  /*0a10*/  IMAD R15, R15, -0x12, R22 ;  /* 0xffffffee0f0f7824 */ /* 0x000fe400078e0216 */
[----:B------:R-:W-:Y:S02]  /*0a20*/  IMAD R22, R22, -0x11, R27 ;  /* 0xffffffef16167824 */ /* 0x000fe400078e021b */
[----:B------:R-:W-:-:S03]  /*0a30*/  IMAD.SHL.U32 R27, R15, 0x10, RZ ;  /* 0x000000100f1b7824 */ /* 0x000fc600078e00ff */
[--C-:B------:R-:W-:Y:S02]  /*0a40*/  SHF.R.S32.HI R30, RZ, 0x1f, R22.reuse ;  /* 0x0000001fff1e7819 */ /* 0x100fe40000011416 */
[----:B------:R-:W-:Y:S02]  /*0a50*/  SHF.R.S32.HI R29, RZ, 0x1f, R27 ;  /* 0x0000001fff1d7819 */ /* 0x000fe4000001141b */
[----:B------:R-:W-:-:S04]  /*0a60*/  IADD3 R25, P5, P6, R27, R25, R22 ;  /* 0x000000191b197210 */ /* 0x000fc80007ebe016 */
[----:B------:R-:W-:Y:S01]  /*0a70*/  IADD3.X R30, R29, R26, R30, P5, P6 ;  /* 0x0000001a1d1e7210 */ /* 0x000fe20002fec41e */
[----:B------:R-:W-:Y:S02]  /*0a80*/  VIADD R26, R2, 0xffffffff ;  /* 0xffffffff021a7836 */ /* 0x000fe40000000000 */
[----:B------:R-:W-:Y:S01]  /*0a90*/  VIADD R15, R15, 0xffffffff ;  /* 0xffffffff0f0f7836 */ /* 0x000fe20000000000 */
[----:B--2---:R-:W-:Y:S02]  /*0aa0*/  SEL R2, R14, RZ, P3 ;  /* 0x000000ff0e027207 */ /* 0x004fe40001800000 */
[----:B------:R-:W-:Y:S02]  /*0ab0*/  ISETP.GE.U32.AND P3, PT, R26, 0x10, PT ;  /* 0x000000101a00780c */ /* 0x000fe40003f66070 */
[----:B------:R-:W-:Y:S02]  /*0ac0*/  LEA R14, P5, R17, UR6, 0x2 ;  /* 0x00000006110e7c11 */ /* 0x000fe4000f8a10ff */
[----:B------:R-:W-:-:S02]  /*0ad0*/  ISETP.GT.AND P3, PT, R24, RZ, !P3 ;  /* 0x000000ff1800720c */ /* 0x000fc40005f64270 */
[----:B----4-:R-:W-:Y:S02]  /*0ae0*/  SEL R24, R6, RZ, P4 ;  /* 0x000000ff06187207 */ /* 0x010fe40002000000 */
[----:B------:R-:W-:Y:S02]  /*0af0*/  ISETP.GE.U32.AND P4, PT, R15, 0x10, PT ;  /* 0x000000100f00780c */ /* 0x000fe40003f86070 */
[----:B------:R-:W-:Y:S02]  /*0b00*/  LEA.HI.X R15, R17, UR7, R16, 0x2, P5 ;  /* 0x00000007110f7c11 */ /* 0x000fe4000a8f1410 */
[----:B------:R-:W-:-:S04]  /*0b10*/  LEA R16, P5, R25, UR6, 0x2 ;  /* 0x0000000619107c11 */ /* 0x000fc8000f8a10ff */
[----:B------:R-:W-:Y:S02]  /*0b20*/  LEA.HI.X R17, R25, UR7, R30, 0x2, P5 ;  /* 0x0000000719117c11 */ /* 0x000fe4000a8f141e */
[----:B------:R-:W-:-:S04]  /*0b30*/  LEA R6, P5, R12, UR6, 0x2 ;  /* 0x000000060c067c11 */ /* 0x000fc8000f8a10ff */
[----:B------:R-:W-:Y:S02]  /*0b40*/  LEA.HI.X R7, R12, UR7, R7, 0x2, P5 ;  /* 0x000000070c077c11 */ /* 0x000fe4000a8f1407 */
[----:B------:R-:W-:-:S04]  /*0b50*/  LEA R12, P5, R13, UR6, 0x2 ;  /* 0x000000060d0c7c11 */ /* 0x000fc8000f8a10ff */
[----:B------:R-:W-:Y:S02]  /*0b60*/  LEA.HI.X R13, R13, UR7, R18, 0x2, P5 ;  /* 0x000000070d0d7c11 */ /* 0x000fe4000a8f1412 */
[----:B------:R-:W-:-:S04]  /*0b70*/  LEA R18, P5, R19, UR6, 0x2 ;  /* 0x0000000613127c11 */ /* 0x000fc8000f8a10ff */
[----:B------:R-:W-:Y:S02]  /*0b80*/  LEA.HI.X R19, R19, UR7, R4, 0x2, P5 ;  /* 0x0000000713137c11 */ /* 0x000fe4000a8f1404 */
[----:B------:R-:W-:Y:S01]  /*0b90*/  ISETP.LT.AND P5, PT, R3, 0x26400, P3 ;  /* 0x000264000300780c */ /* 0x000fe20001fa1270 */
[----:B------:R-:W-:-:S12]  /*0ba0*/  IMAD.MOV.U32 R4, RZ, RZ, RZ ;  /* 0x000000ffff047224 */ /* 0x000fd800078e00ff */
[----:B------:R-:W2:Y:S01]  /*0bb0*/  @P5 LDG.E R4, desc[UR4][R14.64+-0x44] ;  /* 0xffffbc040e045981 */ /* 0x000ea2000c1e1900 */
[----:B------:R-:W-:Y:S01]  /*0bc0*/  ISETP.GT.AND P4, PT, R22, RZ, !P4 ;  /* 0x000000ff1600720c */ /* 0x000fe20006784270 */
[----:B------:R-:W-:Y:S01]  /*0bd0*/  IMAD.MOV.U32 R22, RZ, RZ, RZ ;  /* 0x000000ffff167224 */ /* 0x000fe200078e00ff */
[----:B--2---:R-:W-:-:S04]  /*0be0*/  SEL R4, R4, RZ, P5 ;  /* 0x000000ff04047207 */ /* 0x004fc80002800000 */
[----:B------:R-:W-:-:S04]  /*0bf0*/  FSETP.GEU.AND P5, PT, R4, RZ, PT ;  /* 0x000000ff0400720b */ /* 0x000fc80003fae000 */
[----:B------:R-:W-:Y:S02]  /*0c00*/  FSEL R4, R4, RZ, P5 ;  /* 0x000000ff04047208 */ /* 0x000fe40002800000 */
[----:B------:R-:W-:-:S13]  /*0c10*/  ISETP.LT.AND P5, PT, R3, 0x26400, P4 ;  /* 0x000264000300780c */ /* 0x000fda00027a1270 */
[----:B------:R-:W2:Y:S01]  /*0c20*/  @P5 LDG.E R22, desc[UR4][R16.64+-0x44] ;  /* 0xffffbc0410165981 */ /* 0x000ea2000c1e1900 */
[----:B------:R-:W-:Y:S02]  /*0c30*/  SEL R4, R4, RZ, P3 ;  /* 0x000000ff04047207 */ /* 0x000fe40001800000 */
[----:B------:R-:W-:Y:S02]  /*0c40*/  ISETP.LT.AND P3, PT, R3, 0x26400, P2 ;  /* 0x000264000300780c */ /* 0x000fe40001761270 */
[----:B------:R-:W-:Y:S02]  /*0c50*/  ISETP.NE.AND P6, PT, R28, RZ, PT ;  /* 0x000000ff1c00720c */ /* 0x000fe40003fc5270 */
[----:B------:R-:W-:Y:S02]  /*0c60*/  CS2R R14, SRZ ;  /* 0x00000000000e7805 */ /* 0x000fe4000001ff00 */
[----:B------:R-:W-:-:S07]  /*0c70*/  ISETP.GT.AND P6, PT, R21, RZ, !P6 ;  /* 0x000000ff1500720c */ /* 0x000fce00077c4270 */
[----:B------:R-:W3:Y:S01]  /*0c80*/  @P3 LDG.E R14, desc[UR4][R6.64+-0x44] ;  /* 0xffffbc04060e3981 */ /* 0x000ee2000c1e1900 */
[----:B--2---:R-:W-:-:S04]  /*0c90*/  SEL R22, R22, RZ, P5 ;  /* 0x000000ff16167207 */ /* 0x004fc80002800000 */
[----:B------:R-:W-:-:S04]  /*0ca0*/  FSETP.GEU.AND P5, PT, R22, RZ, PT ;  /* 0x000000ff1600720b */ /* 0x000fc80003fae000 */
[----:B------:R-:W-:Y:S02]  /*0cb0*/  FSEL R21, R22, RZ, P5 ;  /* 0x000000ff16157208 */ /* 0x000fe40002800000 */
[----:B------:R-:W-:-:S13]  /*0cc0*/  ISETP.LT.AND P5, PT, R3, 0x26400, P6 ;  /* 0x000264000300780c */ /* 0x000fda00037a1270 */
[----:B------:R1:W2:Y:S01]  /*0cd0*/  @P5 LDG.E R15, desc[UR4][R12.64+-0x44] ;  /* 0xffffbc040c0f5981 */ /* 0x0002a2000c1e1900 */
[----:B---3--:R-:W-:Y:S01]  /*0ce0*/  SEL R14, R14, RZ, P3 ;  /* 0x000000ff0e0e7207 */ /* 0x008fe20001800000 */
[----:B------:R-:W-:-:S03]  /*0cf0*/  VIADD R5, R5, 0xffffffff ;  /* 0xffffffff05057836 */ /* 0x000fc60000000000 */
[----:B------:R-:W-:Y:S01]  /*0d00*/  FSETP.GEU.AND P3, PT, R14, RZ, PT ;  /* 0x000000ff0e00720b */ /* 0x000fe20003f6e000 */
[----:B------:R-:W-:-:S03]  /*0d10*/  VIADD R20, R20, 0xffffffff ;  /* 0xffffffff14147836 */ /* 0x000fc60000000000 */
[----:B------:R-:W-:Y:S01]  /*0d20*/  FSEL R14, R14, RZ, P3 ;  /* 0x000000ff0e0e7208 */ /* 0x000fe20001800000 */
[----:B-1----:R-:W1:Y:S01]  /*0d30*/  LDC.64 R12, c[0x0][0x218] ;  /* 0x00008600ff0c7b82 */ /* 0x002e620000000a00 */
[----:B------:R-:W-:Y:S02]  /*0d40*/  ISETP.GE.U32.AND P3, PT, R5, 0x10, PT ;  /* 0x000000100500780c */ /* 0x000fe40003f66070 */
[----:B------:R-:W-:Y:S02]  /*0d50*/  SEL R5, R21, RZ, P4 ;  /* 0x000000ff15057207 */ /* 0x000fe40002000000 */
[----:B------:R-:W-:Y:S02]  /*0d60*/  ISETP.GE.U32.AND P4, PT, R20, 0x10, PT ;  /* 0x000000101400780c */ /* 0x000fe40003f86070 */
[----:B------:R-:W-:Y:S02]  /*0d70*/  ISETP.GT.AND P3, PT, R8, RZ, !P3 ;  /* 0x000000ff0800720c */ /* 0x000fe40005f64270 */
[----:B------:R-:W-:-:S02]  /*0d80*/  ISETP.GT.AND P4, PT, R0, RZ, !P4 ;  /* 0x000000ff0000720c */ /* 0x000fc40006784270 */
[----:B------:R-:W-:Y:S02]  /*0d90*/  SEL R6, R14, RZ, P2 ;  /* 0x000000ff0e067207 */ /* 0x000fe40001000000 */
[----:B------:R-:W-:Y:S01]  /*0da0*/  ISETP.LT.AND P2, PT, R23, 0x26400, P3 ;  /* 0x000264001700780c */ /* 0x000fe20001f41270 */
[----:B------:R-:W-:Y:S02]  /*0db0*/  IMAD.MOV.U32 R8, RZ, RZ, RZ ;  /* 0x000000ffff087224 */ /* 0x000fe400078e00ff */
[----:B------:R-:W-:-:S10]  /*0dc0*/  IMAD.MOV.U32 R0, RZ, RZ, RZ ;  /* 0x000000ffff007224 */ /* 0x000fd400078e00ff */
[----:B------:R-:W3:Y:S01]  /*0dd0*/  @P2 LDG.E R0, desc[UR4][R10.64+-0x44] ;  /* 0xffffbc040a002981 */ /* 0x000ee2000c1e1900 */
[----:B--2---:R-:W-:-:S04]  /*0de0*/  SEL R15, R15, RZ, P5 ;  /* 0x000000ff0f0f7207 */ /* 0x004fc80002800000 */
[----:B------:R-:W-:-:S04]  /*0df0*/  FSETP.GEU.AND P5, PT, R15, RZ, PT ;  /* 0x000000ff0f00720b */ /* 0x000fc80003fae000 */
[----:B------:R-:W-:Y:S02]  /*0e00*/  FSEL R7, R15, RZ, P5 ;  /* 0x000000ff0f077208 */ /* 0x000fe40002800000 */
[----:B------:R-:W-:-:S13]  /*0e10*/  ISETP.LT.AND P5, PT, R23, 0x26400, P4 ;  /* 0x000264001700780c */ /* 0x000fda00027a1270 */
[----:B------:R-:W2:Y:S01]  /*0e20*/  @P5 LDG.E R8, desc[UR4][R18.64+-0x44] ;  /* 0xffffbc0412085981 */ /* 0x000ea2000c1e1900 */
[----:B------:R-:W-:Y:S02]  /*0e30*/  SEL R7, R7, RZ, P6 ;  /* 0x000000ff07077207 */ /* 0x000fe40003000000 */
[C---:B------:R-:W-:Y:S01]  /*0e40*/  ISETP.GE.AND P6, PT, R3.reuse, 0x26400, PT ;  /* 0x000264000300780c */ /* 0x040fe20003fc6270 */
[----:B-1----:R-:W-:Y:S01]  /*0e50*/  IMAD.WIDE R12, R3, 0x4, R12 ;  /* 0x00000004030c7825 */ /* 0x002fe200078e020c */
[----:B---3--:R-:W-:Y:S02]  /*0e60*/  SEL R0, R0, RZ, P2 ;  /* 0x000000ff00007207 */ /* 0x008fe40001000000 */
[----:B------:R-:W-:-:S09]  /*0e70*/  FSETP.GEU.AND P2, PT, R2, RZ, PT ;  /* 0x000000ff0200720b */ /* 0x000fd20003f4e000 */
[----:B------:R1:W-:Y:S01]  /*0e80*/  @!P6 STG.E.128 desc[UR4][R12.64], R4 ;  /* 0x000000040c00e986 */ /* 0x0003e2000c101d04 */
[----:B------:R-:W-:Y:S02]  /*0e90*/  FSETP.GEU.AND P6, PT, R24, RZ, PT ;  /* 0x000000ff1800720b */ /* 0x000fe40003fce000 */
[----:B------:R-:W-:Y:S02]  /*0ea0*/  FSEL R2, R2, RZ, P2 ;  /* 0x000000ff02027208 */ /* 0x000fe40001000000 */
[----:B------:R-:W-:Y:S02]  /*0eb0*/  FSEL R24, R24, RZ, P6 ;  /* 0x000000ff18187208 */ /* 0x000fe40003000000 */
[----:B------:R-:W-:-:S04]  /*0ec0*/  FSETP.GEU.AND P2, PT, R0, RZ, PT ;  /* 0x000000ff0000720b */ /* 0x000fc80003f4e000 */
[----:B------:R-:W-:Y:S02]  /*0ed0*/  FSEL R0, R0, RZ, P2 ;  /* 0x000000ff00007208 */ /* 0x000fe40001000000 */
[----:B-1----:R-:W-:Y:S02]  /*0ee0*/  SEL R4, R2, RZ, P1 ;  /* 0x000000ff02047207 */ /* 0x002fe40000800000 */
[----:B------:R-:W-:Y:S02]  /*0ef0*/  SEL R5, R24, RZ, P0 ;  /* 0x000000ff18057207 */ /* 0x000fe40000000000 */
[----:B------:R-:W-:Y:S02]  /*0f00*/  SEL R6, R0, RZ, P3 ;  /* 0x000000ff00067207 */ /* 0x000fe40001800000 */
[----:B--2---:R-:W-:Y:S02]  /*0f10*/  SEL R8, R8, RZ, P5 ;  /* 0x000000ff08087207 */ /* 0x004fe40002800000 */
[----:B------:R-:W-:-:S02]  /*0f20*/  ISETP.GE.AND P5, PT, R9, 0x26400, PT ;  /* 0x000264000900780c */ /* 0x000fc40003fa6270 */
[----:B------:R-:W-:-:S04]  /*0f30*/  FSETP.GEU.AND P6, PT, R8, RZ, PT ;  /* 0x000000ff0800720b */ /* 0x000fc80003fce000 */
[----:B------:R-:W-:-:S04]  /*0f40*/  FSEL R8, R8, RZ, P6 ;  /* 0x000000ff08087208 */ /* 0x000fc80003000000 */
[----:B------:R-:W-:-:S03]  /*0f50*/  SEL R7, R8, RZ, P4 ;  /* 0x000000ff08077207 */ /* 0x000fc60002000000 */
[----:B------:R-:W-:Y:S05]  /*0f60*/  @P5 EXIT ;  /* 0x000000000000594d */ /* 0x000fea0003800000 */
[----:B------:R-:W-:Y:S01]  /*0f70*/  STG.E.128 desc[UR4][R12.64+0x800], R4 ;  /* 0x000800040c007986 */ /* 0x000fe2000c101d04 */
[----:B------:R-:W-:Y:S05]  /*0f80*/  EXIT ;  /* 0x000000000000794d */ /* 0x000fea0003800000 */
.L_x_0:
[----:B------:R-:W-:-:S00]  /*0f90*/  BRA `(.L_x_0) ;  /* 0xfffffffc00fc7947 */ /* 0x000fc0000383ffff */
[----:B------:R-:W-:-:S00]  /*0fa0*/  NOP ;  /* 0x0000000000007918 */ /* 0x000fc00000000000 */
        /* <DEDUP_REMOVED lines=13> */
.L_x_1:


//--------------------- .nv.constant0.triton_poi_fused_constant_pad_nd_relu_41 --------------------------
	.section	.nv.constant0.triton_poi_fused_constant_pad_nd_relu_41,"a",@progbits
	.sectionflags	@""
	.align	4
.nv.constant0.triton_poi_fused_constant_pad_nd_relu_41:
	.zero		548
